	.headerflags	@"EF_CUDA_TEXMODE_UNIFIED EF_CUDA_64BIT_ADDRESS EF_CUDA_ACCELERATORS EF_CUDA_SM90 EF_CUDA_VIRTUAL_SM(EF_CUDA_SM90)"
	.elftype	@"ET_EXEC"


//--------------------- .nv.info                  --------------------------
	.section	.nv.info,"",@"SHT_CUDA_INFO"
	.align	4


	//----- nvinfo : EIATTR_REGCOUNT
	.align		4
        /*0000*/ 	.byte	0x04, 0x2f
        /*0002*/ 	.short	(.L_1 - .L_0)
	.align		4
.L_0:
        /*0004*/ 	.word	index@(triton_poi_fused_convolution_relu_10)
        /*0008*/ 	.word	0x0000000c


	//----- nvinfo : EIATTR_MIN_STACK_SIZE
	.align		4
.L_1:
        /*000c*/ 	.byte	0x04, 0x12
        /*000e*/ 	.short	(.L_3 - .L_2)
	.align		4
.L_2:
        /*0010*/ 	.word	index@(triton_poi_fused_convolution_relu_10)
        /*0014*/ 	.word	0x00000000


	//----- nvinfo : EIATTR_FRAME_SIZE
	.align		4
.L_3:
        /*0018*/ 	.byte	0x04, 0x11
        /*001a*/ 	.short	(.L_5 - .L_4)
	.align		4
.L_4:
        /*001c*/ 	.word	index@(triton_poi_fused_convolution_relu_10)
        /*0020*/ 	.word	0x00000000


	//----- nvinfo : EIATTR_MIN_STACK_SIZE
	.align		4
.L_5:
        /*0024*/ 	.byte	0x04, 0x12
        /*0026*/ 	.short	(.L_7 - .L_6)
	.align		4
.L_6:
        /*0028*/ 	.word	index@(triton_poi_fused_convolution_relu_10)
        /*002c*/ 	.word	0x00000000
.L_7:


//--------------------- .nv.info.triton_poi_fused_convolution_relu_10 --------------------------
	.section	.nv.info.triton_poi_fused_convolution_relu_10,"",@"SHT_CUDA_INFO"
	.sectionflags	@""
	.align	4


	//----- nvinfo : EIATTR_CUDA_API_VERSION
	.align		4
        /*0000*/ 	.byte	0x04, 0x37
        /*0002*/ 	.short	(.L_9 - .L_8)
.L_8:
        /*0004*/ 	.word	0x0000007c


	//----- nvinfo : EIATTR_KPARAM_INFO
	.align		4
.L_9:
        /*0008*/ 	.byte	0x04, 0x17
        /*000a*/ 	.short	(.L_11 - .L_10)
.L_10:
        /*000c*/ 	.word	0x00000000
        /*0010*/ 	.short	0x0002
        /*0012*/ 	.short	0x0010
        /*0014*/ 	.byte	0x00, 0xf0, 0x11, 0x00


	//----- nvinfo : EIATTR_KPARAM_INFO
	.align		4
.L_11:
        /*0018*/ 	.byte	0x04, 0x17
        /*001a*/ 	.short	(.L_13 - .L_12)
.L_12:
        /*001c*/ 	.word	0x00000000
        /*0020*/ 	.short	0x0001
        /*0022*/ 	.short	0x0008
        /*0024*/ 	.byte	0x00, 0xf4, 0x21, 0x00


	//----- nvinfo : EIATTR_KPARAM_INFO
	.align		4
.L_13:
        /*0028*/ 	.byte	0x04, 0x17
        /*002a*/ 	.short	(.L_15 - .L_14)
.L_14:
        /*002c*/ 	.word	0x00000000
        /*0030*/ 	.short	0x0000
        /*0032*/ 	.short	0x0000
        /*0034*/ 	.byte	0x00, 0xf4, 0x21, 0x00


	//----- nvinfo : EIATTR_SPARSE_MMA_MASK
	.align		4
.L_15:
        /*0038*/ 	.byte	0x03, 0x50
        /*003a*/ 	.short	0x0000


	//----- nvinfo : EIATTR_MAXREG_COUNT
	.align		4
        /*003c*/ 	.byte	0x03, 0x1b
        /*003e*/ 	.short	0x00ff


	//----- nvinfo : EIATTR_EXIT_INSTR_OFFSETS
	.align		4
        /*0040*/ 	.byte	0x04, 0x1c
        /*0042*/ 	.short	(.L_17 - .L_16)


	//   ....[0]....
.L_16:
        /*0044*/ 	.word	0x000001a0


	//   ....[1]....
        /*0048*/ 	.word	0x000001c0


	//----- nvinfo : EIATTR_REQNTID
	.align		4
.L_17:
        /*004c*/ 	.byte	0x04, 0x10
        /*004e*/ 	.short	(.L_19 - .L_18)
.L_18:
        /*0050*/ 	.word	0x00000080
        /*0054*/ 	.word	0x00000001
        /*0058*/ 	.word	0x00000001


	//----- nvinfo : EIATTR_CBANK_PARAM_SIZE
	.align		4
.L_19:
        /*005c*/ 	.byte	0x03, 0x19
        /*005e*/ 	.short	0x0014


	//----- nvinfo : EIATTR_PARAM_CBANK
	.align		4
        /*0060*/ 	.byte	0x04, 0x0a
        /*0062*/ 	.short	(.L_21 - .L_20)
	.align		4
.L_20:
        /*0064*/ 	.word	index@(.nv.constant0.triton_poi_fused_convolution_relu_10)
        /*0068*/ 	.short	0x0210
        /*006a*/ 	.short	0x0014


	//----- nvinfo : EIATTR_SW_WAR
	.align		4
.L_21:
        /*006c*/ 	.byte	0x04, 0x36
        /*006e*/ 	.short	(.L_23 - .L_22)
.L_22:
        /*0070*/ 	.word	0x00000008
.L_23:


//--------------------- .nv.callgraph             --------------------------
	.section	.nv.callgraph,"",@"SHT_CUDA_CALLGRAPH"
	.align	4
	.sectionentsize	8
	.align		4
        /*0000*/ 	.word	0x00000000
	.align		4
        /*0004*/ 	.word	0xffffffff
	.align		4
        /*0008*/ 	.word	0x00000000
	.align		4
        /*000c*/ 	.word	0xfffffffe
	.align		4
        /*0010*/ 	.word	0x00000000
	.align		4
        /*0014*/ 	.word	0xfffffffd
	.align		4
        /*0018*/ 	.word	0x00000000
	.align		4
        /*001c*/ 	.word	0xfffffffc


//--------------------- .text.triton_poi_fused_convolution_relu_10 --------------------------
	.section	.text.triton_poi_fused_convolution_relu_10,"ax",@progbits
	.align	128
        .global         triton_poi_fused_convolution_relu_10
        .type           triton_poi_fused_convolution_relu_10,@function
        .size           triton_poi_fused_convolution_relu_10,(.L_x_1 - triton_poi_fused_convolution_relu_10)
        .other          triton_poi_fused_convolution_relu_10,@"STO_CUDA_ENTRY STV_DEFAULT"
triton_poi_fused_convolution_relu_10:
.text.triton_poi_fused_convolution_relu_10:
[----:B------:R-:W0:Y:S02]  /*0000*/  LDC R1, c[0x0][0x28] ;  /* 0x00000a00ff017b82 */ /* 0x000e240000000800 */
[----:B------:R-:W1:Y:S01]  /*0010*/  S2R R0, SR_TID.X ;  /* 0x0000000000007919 */ /* 0x000e620000002100 */
[----:B------:R-:W2:Y:S01]  /*0020*/  LDC.64 R4, c[0x0][0x218] ;  /* 0x00008600ff047b82 */ /* 0x000ea20000000a00 */
[----:B------:R-:W-:Y:S01]  /*0030*/  ULDC.64 UR4, c[0x0][0x208] ;  /* 0x0000820000047ab9 */ /* 0x000fe20000000a00 */
[----:B------:R-:W3:Y:S01]  /*0040*/  S2R R7, SR_CTAID.X ;  /* 0x0000000000077919 */ /* 0x000ee20000002500 */
[----:B-1----:R-:W-:Y:S02]  /*0050*/  LOP3.LUT R0, R0, 0x7f, RZ, 0xc0, !PT ;  /* 0x0000007f00007812 */ /* 0x002fe400078ec0ff */
[----:B---3--:R-:W-:-:S03]  /*0060*/  SHF.R.S32.HI R2, RZ, 0x18, R7 ;  /* 0x00000018ff027819 */ /* 0x008fc60000011407 */
[----:B------:R-:W-:Y:S01]  /*0070*/  IMAD R7, R7, 0x80, R0 ;  /* 0x0000008007077824 */ /* 0x000fe200078e0200 */
[----:B------:R-:W-:Y:S02]  /*0080*/  SGXT R0, R2, 0x1 ;  /* 0x000000010200781a */ /* 0x000fe40000000200 */
[----:B------:R-:W1:Y:S02]  /*0090*/  LDC.64 R2, c[0x0][0x210] ;  /* 0x00008400ff027b82 */ /* 0x000e640000000a00 */
[----:B------:R-:W-:Y:S02]  /*00a0*/  ISETP.GE.AND P1, PT, R7, 0x100, PT ;  /* 0x000001000700780c */ /* 0x000fe40003f26270 */
[----:B------:R-:W-:-:S04]  /*00b0*/  LEA.HI R0, R0, R7, RZ, 0x2 ;  /* 0x0000000700007211 */ /* 0x000fc800078f10ff */
[--C-:B------:R-:W-:Y:S02]  /*00c0*/  SHF.R.S32.HI R6, RZ, 0x2, R0.reuse ;  /* 0x00000002ff067819 */ /* 0x100fe40000011400 */
[----:B------:R-:W-:Y:S01]  /*00d0*/  SHF.R.S32.HI R9, RZ, 0x1f, R0 ;  /* 0x0000001fff097819 */ /* 0x000fe20000011400 */
[----:B------:R-:W-:-:S03]  /*00e0*/  IMAD.MOV.U32 R0, RZ, RZ, RZ ;  /* 0x000000ffff007224 */ /* 0x000fc600078e00ff */
[----:B------:R-:W-:-:S04]  /*00f0*/  LEA.HI R9, R9, R6, RZ, 0x4 ;  /* 0x0000000609097211 */ /* 0x000fc800078f20ff */
[----:B------:R-:W-:-:S05]  /*0100*/  LOP3.LUT R9, R9, 0xfffffff0, RZ, 0xc0, !PT ;  /* 0xfffffff009097812 */ /* 0x000fca00078ec0ff */
[----:B------:R-:W-:Y:S02]  /*0110*/  IMAD.IADD R9, R6, 0x1, -R9 ;  /* 0x0000000106097824 */ /* 0x000fe400078e0a09 */
[----:B-1----:R-:W-:-:S04]  /*0120*/  IMAD.WIDE R2, R7, 0x4, R2 ;  /* 0x0000000407027825 */ /* 0x002fc800078e0202 */
[----:B------:R-:W-:Y:S01]  /*0130*/  IMAD.MOV.U32 R7, RZ, RZ, RZ ;  /* 0x000000ffff077224 */ /* 0x000fe200078e00ff */
[----:B------:R-:W3:Y:S01]  /*0140*/  @!P1 LDG.E R0, desc[UR4][R2.64] ;  /* 0x0000000402009981 */ /* 0x000ee2000c1e1900 */
[----:B--2---:R-:W-:-:S05]  /*0150*/  IMAD.WIDE R4, R9, 0x4, R4 ;  /* 0x0000000409047825 */ /* 0x004fca00078e0204 */
[----:B------:R-:W3:Y:S02]  /*0160*/  @!P1 LDG.E.EL R7, desc[UR4][R4.64] ;  /* 0x0000000404079981 */ /* 0x000ee4000c2e1900 */
[----:B---3--:R-:W-:Y:S01]  /*0170*/  FADD R6, R7, R0 ;  /* 0x0000000007067221 */ /* 0x008fe20000000000 */
[----:B------:R-:W-:-:S04]  /*0180*/  FSETP.GEU.AND P0, PT, R0, -R7, PT ;  /* 0x800000070000720b */ /* 0x000fc80003f0e000 */
[----:B------:R-:W-:Y:S01]  /*0190*/  FSEL R7, R6, RZ, P0 ;  /* 0x000000ff06077208 */ /* 0x000fe20000000000 */
[----:B------:R-:W-:Y:S08]  /*01a0*/  @P1 EXIT ;  /* 0x000000000000194d */ /* 0x000ff00003800000 */
[----:B------:R-:W-:Y:S01]  /*01b0*/  STG.E desc[UR4][R2.64], R7 ;  /* 0x0000000702007986 */ /* 0x000fe2000c101904 */
[----:B------:R-:W-:Y:S05]  /*01c0*/  EXIT ;  /* 0x000000000000794d */ /* 0x000fea0003800000 */
.L_x_0:
[----:B------:R-:W-:-:S00]  /*01d0*/  BRA `(.L_x_0) ;  /* 0xfffffffc00fc7947 */ /* 0x000fc0000383ffff */
[----:B------:R-:W-:-:S00]  /*01e0*/  NOP ;  /* 0x0000000000007918 */ /* 0x000fc00000000000 */
        /* <DEDUP_REMOVED lines=9> */
.L_x_1:


//--------------------- .nv.constant0.triton_poi_fused_convolution_relu_10 --------------------------
	.section	.nv.constant0.triton_poi_fused_convolution_relu_10,"a",@progbits
	.sectionflags	@""
	.align	4
.nv.constant0.triton_poi_fused_convolution_relu_10:
	.zero		548
